//
// Generated by NVIDIA NVVM Compiler
//
// Compiler Build ID: CL-36424714
// Cuda compilation tools, release 13.0, V13.0.88
// Based on NVVM 20.0.0
//

.version 9.0
.target sm_100
.address_size 64

	// .globl	_ZN3cub18CUB_300001_SM_10006detail11EmptyKernelIvEEvv
.global .align 1 .b8 _ZN41_INTERNAL_53da487e_4_k_cu_43e49e7a_1000824cuda3std3__45__cpo5beginE[1];
.global .align 1 .b8 _ZN41_INTERNAL_53da487e_4_k_cu_43e49e7a_1000824cuda3std3__45__cpo3endE[1];
.global .align 1 .b8 _ZN41_INTERNAL_53da487e_4_k_cu_43e49e7a_1000824cuda3std3__45__cpo6cbeginE[1];
.global .align 1 .b8 _ZN41_INTERNAL_53da487e_4_k_cu_43e49e7a_1000824cuda3std3__45__cpo4cendE[1];
.global .align 1 .b8 _ZN41_INTERNAL_53da487e_4_k_cu_43e49e7a_1000824cuda3std3__45__cpo6rbeginE[1];
.global .align 1 .b8 _ZN41_INTERNAL_53da487e_4_k_cu_43e49e7a_1000824cuda3std3__45__cpo4rendE[1];
.global .align 1 .b8 _ZN41_INTERNAL_53da487e_4_k_cu_43e49e7a_1000824cuda3std3__45__cpo7crbeginE[1];
.global .align 1 .b8 _ZN41_INTERNAL_53da487e_4_k_cu_43e49e7a_1000824cuda3std3__45__cpo5crendE[1];
.global .align 1 .b8 _ZN41_INTERNAL_53da487e_4_k_cu_43e49e7a_1000824cuda3std3__443_GLOBAL__N__53da487e_4_k_cu_43e49e7a_1000826ignoreE[1];
.global .align 1 .b8 _ZN41_INTERNAL_53da487e_4_k_cu_43e49e7a_1000824cuda3std3__419piecewise_constructE[1];
.global .align 1 .b8 _ZN41_INTERNAL_53da487e_4_k_cu_43e49e7a_1000824cuda3std3__48in_placeE[1];
.global .align 1 .b8 _ZN41_INTERNAL_53da487e_4_k_cu_43e49e7a_1000824cuda3std3__420unreachable_sentinelE[1];
.global .align 1 .b8 _ZN41_INTERNAL_53da487e_4_k_cu_43e49e7a_1000824cuda3std3__47nulloptE[1];
.global .align 1 .b8 _ZN41_INTERNAL_53da487e_4_k_cu_43e49e7a_1000824cuda3std3__48unexpectE[1];
.global .align 1 .b8 _ZN41_INTERNAL_53da487e_4_k_cu_43e49e7a_1000824cuda3std6ranges3__45__cpo4swapE[1];
.global .align 1 .b8 _ZN41_INTERNAL_53da487e_4_k_cu_43e49e7a_1000824cuda3std6ranges3__45__cpo9iter_moveE[1];
.global .align 1 .b8 _ZN41_INTERNAL_53da487e_4_k_cu_43e49e7a_1000824cuda3std6ranges3__45__cpo5beginE[1];
.global .align 1 .b8 _ZN41_INTERNAL_53da487e_4_k_cu_43e49e7a_1000824cuda3std6ranges3__45__cpo3endE[1];
.global .align 1 .b8 _ZN41_INTERNAL_53da487e_4_k_cu_43e49e7a_1000824cuda3std6ranges3__45__cpo6cbeginE[1];
.global .align 1 .b8 _ZN41_INTERNAL_53da487e_4_k_cu_43e49e7a_1000824cuda3std6ranges3__45__cpo4cendE[1];
.global .align 1 .b8 _ZN41_INTERNAL_53da487e_4_k_cu_43e49e7a_1000824cuda3std6ranges3__45__cpo7advanceE[1];
.global .align 1 .b8 _ZN41_INTERNAL_53da487e_4_k_cu_43e49e7a_1000824cuda3std6ranges3__45__cpo9iter_swapE[1];
.global .align 1 .b8 _ZN41_INTERNAL_53da487e_4_k_cu_43e49e7a_1000824cuda3std6ranges3__45__cpo4nextE[1];
.global .align 1 .b8 _ZN41_INTERNAL_53da487e_4_k_cu_43e49e7a_1000824cuda3std6ranges3__45__cpo4prevE[1];
.global .align 1 .b8 _ZN41_INTERNAL_53da487e_4_k_cu_43e49e7a_1000824cuda3std6ranges3__45__cpo4dataE[1];
.global .align 1 .b8 _ZN41_INTERNAL_53da487e_4_k_cu_43e49e7a_1000824cuda3std6ranges3__45__cpo5cdataE[1];
.global .align 1 .b8 _ZN41_INTERNAL_53da487e_4_k_cu_43e49e7a_1000824cuda3std6ranges3__45__cpo4sizeE[1];
.global .align 1 .b8 _ZN41_INTERNAL_53da487e_4_k_cu_43e49e7a_1000824cuda3std6ranges3__45__cpo5ssizeE[1];
.global .align 1 .b8 _ZN41_INTERNAL_53da487e_4_k_cu_43e49e7a_1000824cuda3std6ranges3__45__cpo8distanceE[1];
.global .align 1 .b8 _ZN41_INTERNAL_53da487e_4_k_cu_43e49e7a_1000826thrust24THRUST_300001_SM_1000_NS6system6detail10sequential3seqE[1];
.global .align 1 .b8 _ZN41_INTERNAL_53da487e_4_k_cu_43e49e7a_1000826thrust24THRUST_300001_SM_1000_NS12placeholders2_1E[1];
.global .align 1 .b8 _ZN41_INTERNAL_53da487e_4_k_cu_43e49e7a_1000826thrust24THRUST_300001_SM_1000_NS12placeholders2_2E[1];
.global .align 1 .b8 _ZN41_INTERNAL_53da487e_4_k_cu_43e49e7a_1000826thrust24THRUST_300001_SM_1000_NS12placeholders2_3E[1];
.global .align 1 .b8 _ZN41_INTERNAL_53da487e_4_k_cu_43e49e7a_1000826thrust24THRUST_300001_SM_1000_NS12placeholders2_4E[1];
.global .align 1 .b8 _ZN41_INTERNAL_53da487e_4_k_cu_43e49e7a_1000826thrust24THRUST_300001_SM_1000_NS12placeholders2_5E[1];
.global .align 1 .b8 _ZN41_INTERNAL_53da487e_4_k_cu_43e49e7a_1000826thrust24THRUST_300001_SM_1000_NS12placeholders2_6E[1];
.global .align 1 .b8 _ZN41_INTERNAL_53da487e_4_k_cu_43e49e7a_1000826thrust24THRUST_300001_SM_1000_NS12placeholders2_7E[1];
.global .align 1 .b8 _ZN41_INTERNAL_53da487e_4_k_cu_43e49e7a_1000826thrust24THRUST_300001_SM_1000_NS12placeholders2_8E[1];
.global .align 1 .b8 _ZN41_INTERNAL_53da487e_4_k_cu_43e49e7a_1000826thrust24THRUST_300001_SM_1000_NS12placeholders2_9E[1];
.global .align 1 .b8 _ZN41_INTERNAL_53da487e_4_k_cu_43e49e7a_1000826thrust24THRUST_300001_SM_1000_NS12placeholders3_10E[1];

.visible .entry _ZN3cub18CUB_300001_SM_10006detail11EmptyKernelIvEEvv()
{


	ret;

}


// ===== COMPILED SASS (sm_100) =====

	.target	sm_100

	.elftype	@"ET_EXEC"


//--------------------- .note.nv.tkinfo           --------------------------
	.section	.note.nv.tkinfo,"",@"SHT_NOTE"
	.sectionflags	@"SHF_NOTE_NV_TKINFO"
	.tkinfo
        /*0018*/ 	.word	0x00000002
        /*0030*/ 	.string	""
        /*0030*/ 	.string	"ptxas"
        /*0030*/ 	.string	"Cuda compilation tools, release 13.0, V13.0.88"
        /*0030*/ 	.string	"Build cuda_13.0.r13.0/compiler.36424714_0"
        /*0030*/ 	.string	"-arch sm_100 -m 64 "



//--------------------- .note.nv.cuinfo           --------------------------
	.section	.note.nv.cuinfo,"",@"SHT_NOTE"
	.sectionflags	@"SHF_NOTE_NV_CUINFO"
        /*0018*/ 	.short	0x0002
        /*001a*/ 	.short	0x0064
        /*001c*/ 	.short	0x0082
	.zero		2


//--------------------- .nv.info                  --------------------------
	.section	.nv.info,"",@"SHT_CUDA_INFO"
	.align	4


	//----- nvinfo : EIATTR_REGCOUNT
	.align		4
        /*0000*/ 	.byte	0x04, 0x2f
        /*0002*/ 	.short	(.L_41 - .L_40)
	.align		4
.L_40:
        /*0004*/ 	.word	index@(_ZN3cub18CUB_300001_SM_10006detail11EmptyKernelIvEEvv)
        /*0008*/ 	.word	0x00000004


	//----- nvinfo : EIATTR_FRAME_SIZE
	.align		4
.L_41:
        /*000c*/ 	.byte	0x04, 0x11
        /*000e*/ 	.short	(.L_43 - .L_42)
	.align		4
.L_42:
        /*0010*/ 	.word	index@(_ZN3cub18CUB_300001_SM_10006detail11EmptyKernelIvEEvv)
        /*0014*/ 	.word	0x00000000


	//----- nvinfo : EIATTR_MIN_STACK_SIZE
	.align		4
.L_43:
        /*0018*/ 	.byte	0x04, 0x12
        /*001a*/ 	.short	(.L_45 - .L_44)
	.align		4
.L_44:
        /*001c*/ 	.word	index@(_ZN3cub18CUB_300001_SM_10006detail11EmptyKernelIvEEvv)
        /*0020*/ 	.word	0x00000000
.L_45:


//--------------------- .nv.compat                --------------------------
	.section	.nv.compat,"",@"SHT_CUDA_COMPAT_INFO"
	.align	4
        /*0000*/ 	.byte	0x02, 0x09, 0x00, 0x00, 0x02, 0x02, 0x01, 0x00, 0x02, 0x05, 0x05, 0x00, 0x03, 0x07, 0x01, 0x01
        /*0010*/ 	.byte	0x02, 0x03, 0x00, 0x00, 0x02, 0x06, 0x01, 0x00, 0x04, 0x0b, 0x08, 0x00, 0x09, 0x00, 0x00, 0x00
        /*0020*/ 	.byte	0x00, 0x00, 0x00, 0x00


//--------------------- .nv.info._ZN3cub18CUB_300001_SM_10006detail11EmptyKernelIvEEvv --------------------------
	.section	.nv.info._ZN3cub18CUB_300001_SM_10006detail11EmptyKernelIvEEvv,"",@"SHT_CUDA_INFO"
	.sectionflags	@""
	.align	4


	//----- nvinfo : EIATTR_CUDA_API_VERSION
	.align		4
        /*0000*/ 	.byte	0x04, 0x37
        /*0002*/ 	.short	(.L_47 - .L_46)
.L_46:
        /*0004*/ 	.word	0x00000082


	//----- nvinfo : EIATTR_SPARSE_MMA_MASK
	.align		4
.L_47:
        /*0008*/ 	.byte	0x03, 0x50
        /*000a*/ 	.short	0x0000


	//----- nvinfo : EIATTR_MAXREG_COUNT
	.align		4
        /*000c*/ 	.byte	0x03, 0x1b
        /*000e*/ 	.short	0x00ff


	//----- nvinfo : EIATTR_MERCURY_ISA_VERSION
	.align		4
        /*0010*/ 	.byte	0x03, 0x5f
        /*0012*/ 	.short	0x0101


	//----- nvinfo : EIATTR_VRC_CTA_INIT_COUNT
	.align		4
        /*0014*/ 	.byte	0x02, 0x4a
	.zero		1
	.zero		1


	//----- nvinfo : EIATTR_EXIT_INSTR_OFFSETS
	.align		4
        /*0018*/ 	.byte	0x04, 0x1c
        /*001a*/ 	.short	(.L_49 - .L_48)


	//   ....[0]....
.L_48:
        /*001c*/ 	.word	0x00000010


	//----- nvinfo : EIATTR_SW_WAR
	.align		4
.L_49:
        /*0020*/ 	.byte	0x04, 0x36
        /*0022*/ 	.short	(.L_51 - .L_50)
.L_50:
        /*0024*/ 	.word	0x00000008
.L_51:


//--------------------- .nv.callgraph             --------------------------
	.section	.nv.callgraph,"",@"SHT_CUDA_CALLGRAPH"
	.align	4
	.sectionentsize	8
	.align		4
        /*0000*/ 	.word	0x00000000
	.align		4
        /*0004*/ 	.word	0xffffffff
	.align		4
        /*0008*/ 	.word	0x00000000
	.align		4
        /*000c*/ 	.word	0xfffffffe
	.align		4
        /*0010*/ 	.word	0x00000000
	.align		4
        /*0014*/ 	.word	0xfffffffd
	.align		4
        /*0018*/ 	.word	0x00000000
	.align		4
        /*001c*/ 	.word	0xfffffffc


//--------------------- .nv.constant4             --------------------------
	.section	.nv.constant4,"a",@progbits
	.align	8
	.align		8
.nv.constant4:
        /*0000*/ 	.dword	_ZN41_INTERNAL_53da487e_4_k_cu_43e49e7a_1004684cuda3std3__45__cpo5beginE
	.align		8
        /*0008*/ 	.dword	_ZN41_INTERNAL_53da487e_4_k_cu_43e49e7a_1004684cuda3std3__45__cpo3endE
	.align		8
        /*0010*/ 	.dword	_ZN41_INTERNAL_53da487e_4_k_cu_43e49e7a_1004684cuda3std3__45__cpo6cbeginE
	.align		8
        /*0018*/ 	.dword	_ZN41_INTERNAL_53da487e_4_k_cu_43e49e7a_1004684cuda3std3__45__cpo4cendE
	.align		8
        /*0020*/ 	.dword	_ZN41_INTERNAL_53da487e_4_k_cu_43e49e7a_1004684cuda3std3__45__cpo6rbeginE
	.align		8
        /*0028*/ 	.dword	_ZN41_INTERNAL_53da487e_4_k_cu_43e49e7a_1004684cuda3std3__45__cpo4rendE
	.align		8
        /*0030*/ 	.dword	_ZN41_INTERNAL_53da487e_4_k_cu_43e49e7a_1004684cuda3std3__45__cpo7crbeginE
	.align		8
        /*0038*/ 	.dword	_ZN41_INTERNAL_53da487e_4_k_cu_43e49e7a_1004684cuda3std3__45__cpo5crendE
	.align		8
        /*0040*/ 	.dword	_ZN41_INTERNAL_53da487e_4_k_cu_43e49e7a_1004684cuda3std3__443_GLOBAL__N__53da487e_4_k_cu_43e49e7a_1004686ignoreE
	.align		8
        /*0048*/ 	.dword	_ZN41_INTERNAL_53da487e_4_k_cu_43e49e7a_1004684cuda3std3__419piecewise_constructE
	.align		8
        /*0050*/ 	.dword	_ZN41_INTERNAL_53da487e_4_k_cu_43e49e7a_1004684cuda3std3__48in_placeE
	.align		8
        /*0058*/ 	.dword	_ZN41_INTERNAL_53da487e_4_k_cu_43e49e7a_1004684cuda3std3__420unreachable_sentinelE
	.align		8
        /*0060*/ 	.dword	_ZN41_INTERNAL_53da487e_4_k_cu_43e49e7a_1004684cuda3std3__47nulloptE
	.align		8
        /*0068*/ 	.dword	_ZN41_INTERNAL_53da487e_4_k_cu_43e49e7a_1004684cuda3std3__48unexpectE
	.align		8
        /*0070*/ 	.dword	_ZN41_INTERNAL_53da487e_4_k_cu_43e49e7a_1004684cuda3std6ranges3__45__cpo4swapE
	.align		8
        /*0078*/ 	.dword	_ZN41_INTERNAL_53da487e_4_k_cu_43e49e7a_1004684cuda3std6ranges3__45__cpo9iter_moveE
	.align		8
        /*0080*/ 	.dword	_ZN41_INTERNAL_53da487e_4_k_cu_43e49e7a_1004684cuda3std6ranges3__45__cpo5beginE
	.align		8
        /*0088*/ 	.dword	_ZN41_INTERNAL_53da487e_4_k_cu_43e49e7a_1004684cuda3std6ranges3__45__cpo3endE
	.align		8
        /*0090*/ 	.dword	_ZN41_INTERNAL_53da487e_4_k_cu_43e49e7a_1004684cuda3std6ranges3__45__cpo6cbeginE
	.align		8
        /*0098*/ 	.dword	_ZN41_INTERNAL_53da487e_4_k_cu_43e49e7a_1004684cuda3std6ranges3__45__cpo4cendE
	.align		8
        /*00a0*/ 	.dword	_ZN41_INTERNAL_53da487e_4_k_cu_43e49e7a_1004684cuda3std6ranges3__45__cpo7advanceE
	.align		8
        /*00a8*/ 	.dword	_ZN41_INTERNAL_53da487e_4_k_cu_43e49e7a_1004684cuda3std6ranges3__45__cpo9iter_swapE
	.align		8
        /*00b0*/ 	.dword	_ZN41_INTERNAL_53da487e_4_k_cu_43e49e7a_1004684cuda3std6ranges3__45__cpo4nextE
	.align		8
        /*00b8*/ 	.dword	_ZN41_INTERNAL_53da487e_4_k_cu_43e49e7a_1004684cuda3std6ranges3__45__cpo4prevE
	.align		8
        /*00c0*/ 	.dword	_ZN41_INTERNAL_53da487e_4_k_cu_43e49e7a_1004684cuda3std6ranges3__45__cpo4dataE
	.align		8
        /*00c8*/ 	.dword	_ZN41_INTERNAL_53da487e_4_k_cu_43e49e7a_1004684cuda3std6ranges3__45__cpo5cdataE
	.align		8
        /*00d0*/ 	.dword	_ZN41_INTERNAL_53da487e_4_k_cu_43e49e7a_1004684cuda3std6ranges3__45__cpo4sizeE
	.align		8
        /*00d8*/ 	.dword	_ZN41_INTERNAL_53da487e_4_k_cu_43e49e7a_1004684cuda3std6ranges3__45__cpo5ssizeE
	.align		8
        /*00e0*/ 	.dword	_ZN41_INTERNAL_53da487e_4_k_cu_43e49e7a_1004684cuda3std6ranges3__45__cpo8distanceE
	.align		8
        /*00e8*/ 	.dword	_ZN41_INTERNAL_53da487e_4_k_cu_43e49e7a_1004686thrust24THRUST_300001_SM_1000_NS6system6detail10sequential3seqE
	.align		8
        /*00f0*/ 	.dword	_ZN41_INTERNAL_53da487e_4_k_cu_43e49e7a_1004686thrust24THRUST_300001_SM_1000_NS12placeholders2_1E
	.align		8
        /*00f8*/ 	.dword	_ZN41_INTERNAL_53da487e_4_k_cu_43e49e7a_1004686thrust24THRUST_300001_SM_1000_NS12placeholders2_2E
	.align		8
        /*0100*/ 	.dword	_ZN41_INTERNAL_53da487e_4_k_cu_43e49e7a_1004686thrust24THRUST_300001_SM_1000_NS12placeholders2_3E
	.align		8
        /*0108*/ 	.dword	_ZN41_INTERNAL_53da487e_4_k_cu_43e49e7a_1004686thrust24THRUST_300001_SM_1000_NS12placeholders2_4E
	.align		8
        /*0110*/ 	.dword	_ZN41_INTERNAL_53da487e_4_k_cu_43e49e7a_1004686thrust24THRUST_300001_SM_1000_NS12placeholders2_5E
	.align		8
        /*0118*/ 	.dword	_ZN41_INTERNAL_53da487e_4_k_cu_43e49e7a_1004686thrust24THRUST_300001_SM_1000_NS12placeholders2_6E
	.align		8
        /*0120*/ 	.dword	_ZN41_INTERNAL_53da487e_4_k_cu_43e49e7a_1004686thrust24THRUST_300001_SM_1000_NS12placeholders2_7E
	.align		8
        /*0128*/ 	.dword	_ZN41_INTERNAL_53da487e_4_k_cu_43e49e7a_1004686thrust24THRUST_300001_SM_1000_NS12placeholders2_8E
	.align		8
        /*0130*/ 	.dword	_ZN41_INTERNAL_53da487e_4_k_cu_43e49e7a_1004686thrust24THRUST_300001_SM_1000_NS12placeholders2_9E
	.align		8
        /*0138*/ 	.dword	_ZN41_INTERNAL_53da487e_4_k_cu_43e49e7a_1004686thrust24THRUST_300001_SM_1000_NS12placeholders3_10E


//--------------------- .text._ZN3cub18CUB_300001_SM_10006detail11EmptyKernelIvEEvv --------------------------
	.section	.text._ZN3cub18CUB_300001_SM_10006detail11EmptyKernelIvEEvv,"ax",@progbits
	.align	128
        .global         _ZN3cub18CUB_300001_SM_10006detail11EmptyKernelIvEEvv
        .type           _ZN3cub18CUB_300001_SM_10006detail11EmptyKernelIvEEvv,@function
        .size           _ZN3cub18CUB_300001_SM_10006detail11EmptyKernelIvEEvv,(.L_x_1 - _ZN3cub18CUB_300001_SM_10006detail11EmptyKernelIvEEvv)
        .other          _ZN3cub18CUB_300001_SM_10006detail11EmptyKernelIvEEvv,@"STO_CUDA_ENTRY STV_DEFAULT"
_ZN3cub18CUB_300001_SM_10006detail11EmptyKernelIvEEvv:
.text._ZN3cub18CUB_300001_SM_10006detail11EmptyKernelIvEEvv:
[----:B------:R-:W-:Y:S01]  /*0000*/  LDC R1, c[0x0][0x37c] ;  /* 0x0000df00ff017b82 */ /* 0x000fe20000000800 */
[----:B------:R-:W-:Y:S05]  /*0010*/  EXIT ;  /* 0x000000000000794d */ /* 0x000fea0003800000 */
.L_x_0:
[----:B------:R-:W-:-:S00]  /*0020*/  BRA `(.L_x_0) ;  /* 0xfffffffc00fc7947 */ /* 0x000fc0000383ffff */
[----:B------:R-:W-:-:S00]  /*0030*/  NOP ;  /* 0x0000000000007918 */ /* 0x000fc00000000000 */
        /* <DEDUP_REMOVED lines=12> */
.L_x_1:


//--------------------- .nv.shared.reserved.0     --------------------------
	.section	.nv.shared.reserved.0,"aw",@nobits
	.weak		__nv_reservedSMEM_offset_0_alias
	.size		__nv_reservedSMEM_offset_0_alias, 0, 64
	.other		__nv_reservedSMEM_offset_0_alias,@"STO_CUDA_RESERVED_SHARED STV_DEFAULT"
__nv_reservedSMEM_offset_0_alias:
	.zero		0
	.zero		64


//--------------------- .nv.global                --------------------------
	.section	.nv.global,"aw",@nobits
.nv.global:
	.type		_ZN41_INTERNAL_53da487e_4_k_cu_43e49e7a_1004686thrust24THRUST_300001_SM_1000_NS12placeholders2_5E,@object
	.size		_ZN41_INTERNAL_53da487e_4_k_cu_43e49e7a_1004686thrust24THRUST_300001_SM_1000_NS12placeholders2_5E,(_ZN41_INTERNAL_53da487e_4_k_cu_43e49e7a_1004684cuda3std3__45__cpo6cbeginE - _ZN41_INTERNAL_53da487e_4_k_cu_43e49e7a_1004686thrust24THRUST_300001_SM_1000_NS12placeholders2_5E)
_ZN41_INTERNAL_53da487e_4_k_cu_43e49e7a_1004686thrust24THRUST_300001_SM_1000_NS12placeholders2_5E:
	.zero		1
	.type		_ZN41_INTERNAL_53da487e_4_k_cu_43e49e7a_1004684cuda3std3__45__cpo6cbeginE,@object
	.size		_ZN41_INTERNAL_53da487e_4_k_cu_43e49e7a_1004684cuda3std3__45__cpo6cbeginE,(_ZN41_INTERNAL_53da487e_4_k_cu_43e49e7a_1004684cuda3std6ranges3__45__cpo6cbeginE - _ZN41_INTERNAL_53da487e_4_k_cu_43e49e7a_1004684cuda3std3__45__cpo6cbeginE)
_ZN41_INTERNAL_53da487e_4_k_cu_43e49e7a_1004684cuda3std3__45__cpo6cbeginE:
	.zero		1
	.type		_ZN41_INTERNAL_53da487e_4_k_cu_43e49e7a_1004684cuda3std6ranges3__45__cpo6cbeginE,@object
	.size		_ZN41_INTERNAL_53da487e_4_k_cu_43e49e7a_1004684cuda3std6ranges3__45__cpo6cbeginE,(_ZN41_INTERNAL_53da487e_4_k_cu_43e49e7a_1004684cuda3std3__48in_placeE - _ZN41_INTERNAL_53da487e_4_k_cu_43e49e7a_1004684cuda3std6ranges3__45__cpo6cbeginE)
_ZN41_INTERNAL_53da487e_4_k_cu_43e49e7a_1004684cuda3std6ranges3__45__cpo6cbeginE:
	.zero		1
	.type		_ZN41_INTERNAL_53da487e_4_k_cu_43e49e7a_1004684cuda3std3__48in_placeE,@object
	.size		_ZN41_INTERNAL_53da487e_4_k_cu_43e49e7a_1004684cuda3std3__48in_placeE,(_ZN41_INTERNAL_53da487e_4_k_cu_43e49e7a_1004684cuda3std6ranges3__45__cpo4sizeE - _ZN41_INTERNAL_53da487e_4_k_cu_43e49e7a_1004684cuda3std3__48in_placeE)
_ZN41_INTERNAL_53da487e_4_k_cu_43e49e7a_1004684cuda3std3__48in_placeE:
	.zero		1
	.type		_ZN41_INTERNAL_53da487e_4_k_cu_43e49e7a_1004684cuda3std6ranges3__45__cpo4sizeE,@object
	.size		_ZN41_INTERNAL_53da487e_4_k_cu_43e49e7a_1004684cuda3std6ranges3__45__cpo4sizeE,(_ZN41_INTERNAL_53da487e_4_k_cu_43e49e7a_1004686thrust24THRUST_300001_SM_1000_NS12placeholders2_9E - _ZN41_INTERNAL_53da487e_4_k_cu_43e49e7a_1004684cuda3std6ranges3__45__cpo4sizeE)
_ZN41_INTERNAL_53da487e_4_k_cu_43e49e7a_1004684cuda3std6ranges3__45__cpo4sizeE:
	.zero		1
	.type		_ZN41_INTERNAL_53da487e_4_k_cu_43e49e7a_1004686thrust24THRUST_300001_SM_1000_NS12placeholders2_9E,@object
	.size		_ZN41_INTERNAL_53da487e_4_k_cu_43e49e7a_1004686thrust24THRUST_300001_SM_1000_NS12placeholders2_9E,(_ZN41_INTERNAL_53da487e_4_k_cu_43e49e7a_1004684cuda3std3__45__cpo7crbeginE - _ZN41_INTERNAL_53da487e_4_k_cu_43e49e7a_1004686thrust24THRUST_300001_SM_1000_NS12placeholders2_9E)
_ZN41_INTERNAL_53da487e_4_k_cu_43e49e7a_1004686thrust24THRUST_300001_SM_1000_NS12placeholders2_9E:
	.zero		1
	.type		_ZN41_INTERNAL_53da487e_4_k_cu_43e49e7a_1004684cuda3std3__45__cpo7crbeginE,@object
	.size		_ZN41_INTERNAL_53da487e_4_k_cu_43e49e7a_1004684cuda3std3__45__cpo7crbeginE,(_ZN41_INTERNAL_53da487e_4_k_cu_43e49e7a_1004684cuda3std6ranges3__45__cpo4nextE - _ZN41_INTERNAL_53da487e_4_k_cu_43e49e7a_1004684cuda3std3__45__cpo7crbeginE)
_ZN41_INTERNAL_53da487e_4_k_cu_43e49e7a_1004684cuda3std3__45__cpo7crbeginE:
	.zero		1
	.type		_ZN41_INTERNAL_53da487e_4_k_cu_43e49e7a_1004684cuda3std6ranges3__45__cpo4nextE,@object
	.size		_ZN41_INTERNAL_53da487e_4_k_cu_43e49e7a_1004684cuda3std6ranges3__45__cpo4nextE,(_ZN41_INTERNAL_53da487e_4_k_cu_43e49e7a_1004684cuda3std6ranges3__45__cpo4swapE - _ZN41_INTERNAL_53da487e_4_k_cu_43e49e7a_1004684cuda3std6ranges3__45__cpo4nextE)
_ZN41_INTERNAL_53da487e_4_k_cu_43e49e7a_1004684cuda3std6ranges3__45__cpo4nextE:
	.zero		1
	.type		_ZN41_INTERNAL_53da487e_4_k_cu_43e49e7a_1004684cuda3std6ranges3__45__cpo4swapE,@object
	.size		_ZN41_INTERNAL_53da487e_4_k_cu_43e49e7a_1004684cuda3std6ranges3__45__cpo4swapE,(_ZN41_INTERNAL_53da487e_4_k_cu_43e49e7a_1004686thrust24THRUST_300001_SM_1000_NS12placeholders2_1E - _ZN41_INTERNAL_53da487e_4_k_cu_43e49e7a_1004684cuda3std6ranges3__45__cpo4swapE)
_ZN41_INTERNAL_53da487e_4_k_cu_43e49e7a_1004684cuda3std6ranges3__45__cpo4swapE:
	.zero		1
	.type		_ZN41_INTERNAL_53da487e_4_k_cu_43e49e7a_1004686thrust24THRUST_300001_SM_1000_NS12placeholders2_1E,@object
	.size		_ZN41_INTERNAL_53da487e_4_k_cu_43e49e7a_1004686thrust24THRUST_300001_SM_1000_NS12placeholders2_1E,(_ZN41_INTERNAL_53da487e_4_k_cu_43e49e7a_1004686thrust24THRUST_300001_SM_1000_NS12placeholders2_3E - _ZN41_INTERNAL_53da487e_4_k_cu_43e49e7a_1004686thrust24THRUST_300001_SM_1000_NS12placeholders2_1E)
_ZN41_INTERNAL_53da487e_4_k_cu_43e49e7a_1004686thrust24THRUST_300001_SM_1000_NS12placeholders2_1E:
	.zero		1
	.type		_ZN41_INTERNAL_53da487e_4_k_cu_43e49e7a_1004686thrust24THRUST_300001_SM_1000_NS12placeholders2_3E,@object
	.size		_ZN41_INTERNAL_53da487e_4_k_cu_43e49e7a_1004686thrust24THRUST_300001_SM_1000_NS12placeholders2_3E,(_ZN41_INTERNAL_53da487e_4_k_cu_43e49e7a_1004684cuda3std3__45__cpo5beginE - _ZN41_INTERNAL_53da487e_4_k_cu_43e49e7a_1004686thrust24THRUST_300001_SM_1000_NS12placeholders2_3E)
_ZN41_INTERNAL_53da487e_4_k_cu_43e49e7a_1004686thrust24THRUST_300001_SM_1000_NS12placeholders2_3E:
	.zero		1
	.type		_ZN41_INTERNAL_53da487e_4_k_cu_43e49e7a_1004684cuda3std3__45__cpo5beginE,@object
	.size		_ZN41_INTERNAL_53da487e_4_k_cu_43e49e7a_1004684cuda3std3__45__cpo5beginE,(_ZN41_INTERNAL_53da487e_4_k_cu_43e49e7a_1004684cuda3std6ranges3__45__cpo5beginE - _ZN41_INTERNAL_53da487e_4_k_cu_43e49e7a_1004684cuda3std3__45__cpo5beginE)
_ZN41_INTERNAL_53da487e_4_k_cu_43e49e7a_1004684cuda3std3__45__cpo5beginE:
	.zero		1
	.type		_ZN41_INTERNAL_53da487e_4_k_cu_43e49e7a_1004684cuda3std6ranges3__45__cpo5beginE,@object
	.size		_ZN41_INTERNAL_53da487e_4_k_cu_43e49e7a_1004684cuda3std6ranges3__45__cpo5beginE,(_ZN41_INTERNAL_53da487e_4_k_cu_43e49e7a_1004684cuda3std3__443_GLOBAL__N__53da487e_4_k_cu_43e49e7a_1004686ignoreE - _ZN41_INTERNAL_53da487e_4_k_cu_43e49e7a_1004684cuda3std6ranges3__45__cpo5beginE)
_ZN41_INTERNAL_53da487e_4_k_cu_43e49e7a_1004684cuda3std6ranges3__45__cpo5beginE:
	.zero		1
	.type		_ZN41_INTERNAL_53da487e_4_k_cu_43e49e7a_1004684cuda3std3__443_GLOBAL__N__53da487e_4_k_cu_43e49e7a_1004686ignoreE,@object
	.size		_ZN41_INTERNAL_53da487e_4_k_cu_43e49e7a_1004684cuda3std3__443_GLOBAL__N__53da487e_4_k_cu_43e49e7a_1004686ignoreE,(_ZN41_INTERNAL_53da487e_4_k_cu_43e49e7a_1004684cuda3std6ranges3__45__cpo4dataE - _ZN41_INTERNAL_53da487e_4_k_cu_43e49e7a_1004684cuda3std3__443_GLOBAL__N__53da487e_4_k_cu_43e49e7a_1004686ignoreE)
_ZN41_INTERNAL_53da487e_4_k_cu_43e49e7a_1004684cuda3std3__443_GLOBAL__N__53da487e_4_k_cu_43e49e7a_1004686ignoreE:
	.zero		1
	.type		_ZN41_INTERNAL_53da487e_4_k_cu_43e49e7a_1004684cuda3std6ranges3__45__cpo4dataE,@object
	.size		_ZN41_INTERNAL_53da487e_4_k_cu_43e49e7a_1004684cuda3std6ranges3__45__cpo4dataE,(_ZN41_INTERNAL_53da487e_4_k_cu_43e49e7a_1004686thrust24THRUST_300001_SM_1000_NS12placeholders2_7E - _ZN41_INTERNAL_53da487e_4_k_cu_43e49e7a_1004684cuda3std6ranges3__45__cpo4dataE)
_ZN41_INTERNAL_53da487e_4_k_cu_43e49e7a_1004684cuda3std6ranges3__45__cpo4dataE:
	.zero		1
	.type		_ZN41_INTERNAL_53da487e_4_k_cu_43e49e7a_1004686thrust24THRUST_300001_SM_1000_NS12placeholders2_7E,@object
	.size		_ZN41_INTERNAL_53da487e_4_k_cu_43e49e7a_1004686thrust24THRUST_300001_SM_1000_NS12placeholders2_7E,(_ZN41_INTERNAL_53da487e_4_k_cu_43e49e7a_1004684cuda3std3__45__cpo6rbeginE - _ZN41_INTERNAL_53da487e_4_k_cu_43e49e7a_1004686thrust24THRUST_300001_SM_1000_NS12placeholders2_7E)
_ZN41_INTERNAL_53da487e_4_k_cu_43e49e7a_1004686thrust24THRUST_300001_SM_1000_NS12placeholders2_7E:
	.zero		1
	.type		_ZN41_INTERNAL_53da487e_4_k_cu_43e49e7a_1004684cuda3std3__45__cpo6rbeginE,@object
	.size		_ZN41_INTERNAL_53da487e_4_k_cu_43e49e7a_1004684cuda3std3__45__cpo6rbeginE,(_ZN41_INTERNAL_53da487e_4_k_cu_43e49e7a_1004684cuda3std6ranges3__45__cpo7advanceE - _ZN41_INTERNAL_53da487e_4_k_cu_43e49e7a_1004684cuda3std3__45__cpo6rbeginE)
_ZN41_INTERNAL_53da487e_4_k_cu_43e49e7a_1004684cuda3std3__45__cpo6rbeginE:
	.zero		1
	.type		_ZN41_INTERNAL_53da487e_4_k_cu_43e49e7a_1004684cuda3std6ranges3__45__cpo7advanceE,@object
	.size		_ZN41_INTERNAL_53da487e_4_k_cu_43e49e7a_1004684cuda3std6ranges3__45__cpo7advanceE,(_ZN41_INTERNAL_53da487e_4_k_cu_43e49e7a_1004684cuda3std3__47nulloptE - _ZN41_INTERNAL_53da487e_4_k_cu_43e49e7a_1004684cuda3std6ranges3__45__cpo7advanceE)
_ZN41_INTERNAL_53da487e_4_k_cu_43e49e7a_1004684cuda3std6ranges3__45__cpo7advanceE:
	.zero		1
	.type		_ZN41_INTERNAL_53da487e_4_k_cu_43e49e7a_1004684cuda3std3__47nulloptE,@object
	.size		_ZN41_INTERNAL_53da487e_4_k_cu_43e49e7a_1004684cuda3std3__47nulloptE,(_ZN41_INTERNAL_53da487e_4_k_cu_43e49e7a_1004684cuda3std6ranges3__45__cpo8distanceE - _ZN41_INTERNAL_53da487e_4_k_cu_43e49e7a_1004684cuda3std3__47nulloptE)
_ZN41_INTERNAL_53da487e_4_k_cu_43e49e7a_1004684cuda3std3__47nulloptE:
	.zero		1
	.type		_ZN41_INTERNAL_53da487e_4_k_cu_43e49e7a_1004684cuda3std6ranges3__45__cpo8distanceE,@object
	.size		_ZN41_INTERNAL_53da487e_4_k_cu_43e49e7a_1004684cuda3std6ranges3__45__cpo8distanceE,(_ZN41_INTERNAL_53da487e_4_k_cu_43e49e7a_1004686thrust24THRUST_300001_SM_1000_NS12placeholders2_6E - _ZN41_INTERNAL_53da487e_4_k_cu_43e49e7a_1004684cuda3std6ranges3__45__cpo8distanceE)
_ZN41_INTERNAL_53da487e_4_k_cu_43e49e7a_1004684cuda3std6ranges3__45__cpo8distanceE:
	.zero		1
	.type		_ZN41_INTERNAL_53da487e_4_k_cu_43e49e7a_1004686thrust24THRUST_300001_SM_1000_NS12placeholders2_6E,@object
	.size		_ZN41_INTERNAL_53da487e_4_k_cu_43e49e7a_1004686thrust24THRUST_300001_SM_1000_NS12placeholders2_6E,(_ZN41_INTERNAL_53da487e_4_k_cu_43e49e7a_1004684cuda3std3__45__cpo4cendE - _ZN41_INTERNAL_53da487e_4_k_cu_43e49e7a_1004686thrust24THRUST_300001_SM_1000_NS12placeholders2_6E)
_ZN41_INTERNAL_53da487e_4_k_cu_43e49e7a_1004686thrust24THRUST_300001_SM_1000_NS12placeholders2_6E:
	.zero		1
	.type		_ZN41_INTERNAL_53da487e_4_k_cu_43e49e7a_1004684cuda3std3__45__cpo4cendE,@object
	.size		_ZN41_INTERNAL_53da487e_4_k_cu_43e49e7a_1004684cuda3std3__45__cpo4cendE,(_ZN41_INTERNAL_53da487e_4_k_cu_43e49e7a_1004684cuda3std6ranges3__45__cpo4cendE - _ZN41_INTERNAL_53da487e_4_k_cu_43e49e7a_1004684cuda3std3__45__cpo4cendE)
_ZN41_INTERNAL_53da487e_4_k_cu_43e49e7a_1004684cuda3std3__45__cpo4cendE:
	.zero		1
	.type		_ZN41_INTERNAL_53da487e_4_k_cu_43e49e7a_1004684cuda3std6ranges3__45__cpo4cendE,@object
	.size		_ZN41_INTERNAL_53da487e_4_k_cu_43e49e7a_1004684cuda3std6ranges3__45__cpo4cendE,(_ZN41_INTERNAL_53da487e_4_k_cu_43e49e7a_1004684cuda3std3__420unreachable_sentinelE - _ZN41_INTERNAL_53da487e_4_k_cu_43e49e7a_1004684cuda3std6ranges3__45__cpo4cendE)
_ZN41_INTERNAL_53da487e_4_k_cu_43e49e7a_1004684cuda3std6ranges3__45__cpo4cendE:
	.zero		1
	.type		_ZN41_INTERNAL_53da487e_4_k_cu_43e49e7a_1004684cuda3std3__420unreachable_sentinelE,@object
	.size		_ZN41_INTERNAL_53da487e_4_k_cu_43e49e7a_1004684cuda3std3__420unreachable_sentinelE,(_ZN41_INTERNAL_53da487e_4_k_cu_43e49e7a_1004684cuda3std6ranges3__45__cpo5ssizeE - _ZN41_INTERNAL_53da487e_4_k_cu_43e49e7a_1004684cuda3std3__420unreachable_sentinelE)
_ZN41_INTERNAL_53da487e_4_k_cu_43e49e7a_1004684cuda3std3__420unreachable_sentinelE:
	.zero		1
	.type		_ZN41_INTERNAL_53da487e_4_k_cu_43e49e7a_1004684cuda3std6ranges3__45__cpo5ssizeE,@object
	.size		_ZN41_INTERNAL_53da487e_4_k_cu_43e49e7a_1004684cuda3std6ranges3__45__cpo5ssizeE,(_ZN41_INTERNAL_53da487e_4_k_cu_43e49e7a_1004686thrust24THRUST_300001_SM_1000_NS12placeholders3_10E - _ZN41_INTERNAL_53da487e_4_k_cu_43e49e7a_1004684cuda3std6ranges3__45__cpo5ssizeE)
_ZN41_INTERNAL_53da487e_4_k_cu_43e49e7a_1004684cuda3std6ranges3__45__cpo5ssizeE:
	.zero		1
	.type		_ZN41_INTERNAL_53da487e_4_k_cu_43e49e7a_1004686thrust24THRUST_300001_SM_1000_NS12placeholders3_10E,@object
	.size		_ZN41_INTERNAL_53da487e_4_k_cu_43e49e7a_1004686thrust24THRUST_300001_SM_1000_NS12placeholders3_10E,(_ZN41_INTERNAL_53da487e_4_k_cu_43e49e7a_1004684cuda3std3__45__cpo5crendE - _ZN41_INTERNAL_53da487e_4_k_cu_43e49e7a_1004686thrust24THRUST_300001_SM_1000_NS12placeholders3_10E)
_ZN41_INTERNAL_53da487e_4_k_cu_43e49e7a_1004686thrust24THRUST_300001_SM_1000_NS12placeholders3_10E:
	.zero		1
	.type		_ZN41_INTERNAL_53da487e_4_k_cu_43e49e7a_1004684cuda3std3__45__cpo5crendE,@object
	.size		_ZN41_INTERNAL_53da487e_4_k_cu_43e49e7a_1004684cuda3std3__45__cpo5crendE,(_ZN41_INTERNAL_53da487e_4_k_cu_43e49e7a_1004684cuda3std6ranges3__45__cpo4prevE - _ZN41_INTERNAL_53da487e_4_k_cu_43e49e7a_1004684cuda3std3__45__cpo5crendE)
_ZN41_INTERNAL_53da487e_4_k_cu_43e49e7a_1004684cuda3std3__45__cpo5crendE:
	.zero		1
	.type		_ZN41_INTERNAL_53da487e_4_k_cu_43e49e7a_1004684cuda3std6ranges3__45__cpo4prevE,@object
	.size		_ZN41_INTERNAL_53da487e_4_k_cu_43e49e7a_1004684cuda3std6ranges3__45__cpo4prevE,(_ZN41_INTERNAL_53da487e_4_k_cu_43e49e7a_1004684cuda3std6ranges3__45__cpo9iter_moveE - _ZN41_INTERNAL_53da487e_4_k_cu_43e49e7a_1004684cuda3std6ranges3__45__cpo4prevE)
_ZN41_INTERNAL_53da487e_4_k_cu_43e49e7a_1004684cuda3std6ranges3__45__cpo4prevE:
	.zero		1
	.type		_ZN41_INTERNAL_53da487e_4_k_cu_43e49e7a_1004684cuda3std6ranges3__45__cpo9iter_moveE,@object
	.size		_ZN41_INTERNAL_53da487e_4_k_cu_43e49e7a_1004684cuda3std6ranges3__45__cpo9iter_moveE,(_ZN41_INTERNAL_53da487e_4_k_cu_43e49e7a_1004686thrust24THRUST_300001_SM_1000_NS12placeholders2_2E - _ZN41_INTERNAL_53da487e_4_k_cu_43e49e7a_1004684cuda3std6ranges3__45__cpo9iter_moveE)
_ZN41_INTERNAL_53da487e_4_k_cu_43e49e7a_1004684cuda3std6ranges3__45__cpo9iter_moveE:
	.zero		1
	.type		_ZN41_INTERNAL_53da487e_4_k_cu_43e49e7a_1004686thrust24THRUST_300001_SM_1000_NS12placeholders2_2E,@object
	.size		_ZN41_INTERNAL_53da487e_4_k_cu_43e49e7a_1004686thrust24THRUST_300001_SM_1000_NS12placeholders2_2E,(_ZN41_INTERNAL_53da487e_4_k_cu_43e49e7a_1004686thrust24THRUST_300001_SM_1000_NS12placeholders2_4E - _ZN41_INTERNAL_53da487e_4_k_cu_43e49e7a_1004686thrust24THRUST_300001_SM_1000_NS12placeholders2_2E)
_ZN41_INTERNAL_53da487e_4_k_cu_43e49e7a_1004686thrust24THRUST_300001_SM_1000_NS12placeholders2_2E:
	.zero		1
	.type		_ZN41_INTERNAL_53da487e_4_k_cu_43e49e7a_1004686thrust24THRUST_300001_SM_1000_NS12placeholders2_4E,@object
	.size		_ZN41_INTERNAL_53da487e_4_k_cu_43e49e7a_1004686thrust24THRUST_300001_SM_1000_NS12placeholders2_4E,(_ZN41_INTERNAL_53da487e_4_k_cu_43e49e7a_1004684cuda3std3__45__cpo3endE - _ZN41_INTERNAL_53da487e_4_k_cu_43e49e7a_1004686thrust24THRUST_300001_SM_1000_NS12placeholders2_4E)
_ZN41_INTERNAL_53da487e_4_k_cu_43e49e7a_1004686thrust24THRUST_300001_SM_1000_NS12placeholders2_4E:
	.zero		1
	.type		_ZN41_INTERNAL_53da487e_4_k_cu_43e49e7a_1004684cuda3std3__45__cpo3endE,@object
	.size		_ZN41_INTERNAL_53da487e_4_k_cu_43e49e7a_1004684cuda3std3__45__cpo3endE,(_ZN41_INTERNAL_53da487e_4_k_cu_43e49e7a_1004684cuda3std6ranges3__45__cpo3endE - _ZN41_INTERNAL_53da487e_4_k_cu_43e49e7a_1004684cuda3std3__45__cpo3endE)
_ZN41_INTERNAL_53da487e_4_k_cu_43e49e7a_1004684cuda3std3__45__cpo3endE:
	.zero		1
	.type		_ZN41_INTERNAL_53da487e_4_k_cu_43e49e7a_1004684cuda3std6ranges3__45__cpo3endE,@object
	.size		_ZN41_INTERNAL_53da487e_4_k_cu_43e49e7a_1004684cuda3std6ranges3__45__cpo3endE,(_ZN41_INTERNAL_53da487e_4_k_cu_43e49e7a_1004684cuda3std3__419piecewise_constructE - _ZN41_INTERNAL_53da487e_4_k_cu_43e49e7a_1004684cuda3std6ranges3__45__cpo3endE)
_ZN41_INTERNAL_53da487e_4_k_cu_43e49e7a_1004684cuda3std6ranges3__45__cpo3endE:
	.zero		1
	.type		_ZN41_INTERNAL_53da487e_4_k_cu_43e49e7a_1004684cuda3std3__419piecewise_constructE,@object
	.size		_ZN41_INTERNAL_53da487e_4_k_cu_43e49e7a_1004684cuda3std3__419piecewise_constructE,(_ZN41_INTERNAL_53da487e_4_k_cu_43e49e7a_1004684cuda3std6ranges3__45__cpo5cdataE - _ZN41_INTERNAL_53da487e_4_k_cu_43e49e7a_1004684cuda3std3__419piecewise_constructE)
_ZN41_INTERNAL_53da487e_4_k_cu_43e49e7a_1004684cuda3std3__419piecewise_constructE:
	.zero		1
	.type		_ZN41_INTERNAL_53da487e_4_k_cu_43e49e7a_1004684cuda3std6ranges3__45__cpo5cdataE,@object
	.size		_ZN41_INTERNAL_53da487e_4_k_cu_43e49e7a_1004684cuda3std6ranges3__45__cpo5cdataE,(_ZN41_INTERNAL_53da487e_4_k_cu_43e49e7a_1004686thrust24THRUST_300001_SM_1000_NS12placeholders2_8E - _ZN41_INTERNAL_53da487e_4_k_cu_43e49e7a_1004684cuda3std6ranges3__45__cpo5cdataE)
_ZN41_INTERNAL_53da487e_4_k_cu_43e49e7a_1004684cuda3std6ranges3__45__cpo5cdataE:
	.zero		1
	.type		_ZN41_INTERNAL_53da487e_4_k_cu_43e49e7a_1004686thrust24THRUST_300001_SM_1000_NS12placeholders2_8E,@object
	.size		_ZN41_INTERNAL_53da487e_4_k_cu_43e49e7a_1004686thrust24THRUST_300001_SM_1000_NS12placeholders2_8E,(_ZN41_INTERNAL_53da487e_4_k_cu_43e49e7a_1004684cuda3std3__45__cpo4rendE - _ZN41_INTERNAL_53da487e_4_k_cu_43e49e7a_1004686thrust24THRUST_300001_SM_1000_NS12placeholders2_8E)
_ZN41_INTERNAL_53da487e_4_k_cu_43e49e7a_1004686thrust24THRUST_300001_SM_1000_NS12placeholders2_8E:
	.zero		1
	.type		_ZN41_INTERNAL_53da487e_4_k_cu_43e49e7a_1004684cuda3std3__45__cpo4rendE,@object
	.size		_ZN41_INTERNAL_53da487e_4_k_cu_43e49e7a_1004684cuda3std3__45__cpo4rendE,(_ZN41_INTERNAL_53da487e_4_k_cu_43e49e7a_1004684cuda3std6ranges3__45__cpo9iter_swapE - _ZN41_INTERNAL_53da487e_4_k_cu_43e49e7a_1004684cuda3std3__45__cpo4rendE)
_ZN41_INTERNAL_53da487e_4_k_cu_43e49e7a_1004684cuda3std3__45__cpo4rendE:
	.zero		1
	.type		_ZN41_INTERNAL_53da487e_4_k_cu_43e49e7a_1004684cuda3std6ranges3__45__cpo9iter_swapE,@object
	.size		_ZN41_INTERNAL_53da487e_4_k_cu_43e49e7a_1004684cuda3std6ranges3__45__cpo9iter_swapE,(_ZN41_INTERNAL_53da487e_4_k_cu_43e49e7a_1004684cuda3std3__48unexpectE - _ZN41_INTERNAL_53da487e_4_k_cu_43e49e7a_1004684cuda3std6ranges3__45__cpo9iter_swapE)
_ZN41_INTERNAL_53da487e_4_k_cu_43e49e7a_1004684cuda3std6ranges3__45__cpo9iter_swapE:
	.zero		1
	.type		_ZN41_INTERNAL_53da487e_4_k_cu_43e49e7a_1004684cuda3std3__48unexpectE,@object
	.size		_ZN41_INTERNAL_53da487e_4_k_cu_43e49e7a_1004684cuda3std3__48unexpectE,(_ZN41_INTERNAL_53da487e_4_k_cu_43e49e7a_1004686thrust24THRUST_300001_SM_1000_NS6system6detail10sequential3seqE - _ZN41_INTERNAL_53da487e_4_k_cu_43e49e7a_1004684cuda3std3__48unexpectE)
_ZN41_INTERNAL_53da487e_4_k_cu_43e49e7a_1004684cuda3std3__48unexpectE:
	.zero		1
	.type		_ZN41_INTERNAL_53da487e_4_k_cu_43e49e7a_1004686thrust24THRUST_300001_SM_1000_NS6system6detail10sequential3seqE,@object
	.size		_ZN41_INTERNAL_53da487e_4_k_cu_43e49e7a_1004686thrust24THRUST_300001_SM_1000_NS6system6detail10sequential3seqE,(.L_29 - _ZN41_INTERNAL_53da487e_4_k_cu_43e49e7a_1004686thrust24THRUST_300001_SM_1000_NS6system6detail10sequential3seqE)
_ZN41_INTERNAL_53da487e_4_k_cu_43e49e7a_1004686thrust24THRUST_300001_SM_1000_NS6system6detail10sequential3seqE:
	.zero		1
.L_29:


//--------------------- .nv.constant0._ZN3cub18CUB_300001_SM_10006detail11EmptyKernelIvEEvv --------------------------
	.section	.nv.constant0._ZN3cub18CUB_300001_SM_10006detail11EmptyKernelIvEEvv,"a",@progbits
	.sectionflags	@""
	.align	4
.nv.constant0._ZN3cub18CUB_300001_SM_10006detail11EmptyKernelIvEEvv:
	.zero		896


//--------------------- SYMBOLS --------------------------

	.type		.nv.reservedSmem.offset0,@object
	.size		.nv.reservedSmem.offset0,0x4
